	.headerflags	@"EF_CUDA_TEXMODE_UNIFIED EF_CUDA_64BIT_ADDRESS EF_CUDA_ACCELERATORS EF_CUDA_SM90 EF_CUDA_VIRTUAL_SM(EF_CUDA_SM90)"
	.elftype	@"ET_EXEC"


//--------------------- .nv.info                  --------------------------
	.section	.nv.info,"",@"SHT_CUDA_INFO"
	.align	4


	//----- nvinfo : EIATTR_REGCOUNT
	.align		4
        /*0000*/ 	.byte	0x04, 0x2f
        /*0002*/ 	.short	(.L_1 - .L_0)
	.align		4
.L_0:
        /*0004*/ 	.word	index@(triton_poi_fused_mean_32)
        /*0008*/ 	.word	0x00000014


	//----- nvinfo : EIATTR_MIN_STACK_SIZE
	.align		4
.L_1:
        /*000c*/ 	.byte	0x04, 0x12
        /*000e*/ 	.short	(.L_3 - .L_2)
	.align		4
.L_2:
        /*0010*/ 	.word	index@(triton_poi_fused_mean_32)
        /*0014*/ 	.word	0x00000000


	//----- nvinfo : EIATTR_FRAME_SIZE
	.align		4
.L_3:
        /*0018*/ 	.byte	0x04, 0x11
        /*001a*/ 	.short	(.L_5 - .L_4)
	.align		4
.L_4:
        /*001c*/ 	.word	index@(triton_poi_fused_mean_32)
        /*0020*/ 	.word	0x00000000


	//----- nvinfo : EIATTR_MIN_STACK_SIZE
	.align		4
.L_5:
        /*0024*/ 	.byte	0x04, 0x12
        /*0026*/ 	.short	(.L_7 - .L_6)
	.align		4
.L_6:
        /*0028*/ 	.word	index@(triton_poi_fused_mean_32)
        /*002c*/ 	.word	0x00000000
.L_7:


//--------------------- .nv.info.triton_poi_fused_mean_32 --------------------------
	.section	.nv.info.triton_poi_fused_mean_32,"",@"SHT_CUDA_INFO"
	.sectionflags	@""
	.align	4


	//----- nvinfo : EIATTR_CUDA_API_VERSION
	.align		4
        /*0000*/ 	.byte	0x04, 0x37
        /*0002*/ 	.short	(.L_9 - .L_8)
.L_8:
        /*0004*/ 	.word	0x0000007c


	//----- nvinfo : EIATTR_KPARAM_INFO
	.align		4
.L_9:
        /*0008*/ 	.byte	0x04, 0x17
        /*000a*/ 	.short	(.L_11 - .L_10)
.L_10:
        /*000c*/ 	.word	0x00000000
        /*0010*/ 	.short	0x0002
        /*0012*/ 	.short	0x0010
        /*0014*/ 	.byte	0x00, 0xf0, 0x11, 0x00


	//----- nvinfo : EIATTR_KPARAM_INFO
	.align		4
.L_11:
        /*0018*/ 	.byte	0x04, 0x17
        /*001a*/ 	.short	(.L_13 - .L_12)
.L_12:
        /*001c*/ 	.word	0x00000000
        /*0020*/ 	.short	0x0001
        /*0022*/ 	.short	0x0008
        /*0024*/ 	.byte	0x00, 0xf4, 0x21, 0x00


	//----- nvinfo : EIATTR_KPARAM_INFO
	.align		4
.L_13:
        /*0028*/ 	.byte	0x04, 0x17
        /*002a*/ 	.short	(.L_15 - .L_14)
.L_14:
        /*002c*/ 	.word	0x00000000
        /*0030*/ 	.short	0x0000
        /*0032*/ 	.short	0x0000
        /*0034*/ 	.byte	0x00, 0xf4, 0x21, 0x00


	//----- nvinfo : EIATTR_SPARSE_MMA_MASK
	.align		4
.L_15:
        /*0038*/ 	.byte	0x03, 0x50
        /*003a*/ 	.short	0x0000


	//----- nvinfo : EIATTR_MAXREG_COUNT
	.align		4
        /*003c*/ 	.byte	0x03, 0x1b
        /*003e*/ 	.short	0x00ff


	//----- nvinfo : EIATTR_EXIT_INSTR_OFFSETS
	.align		4
        /*0040*/ 	.byte	0x04, 0x1c
        /*0042*/ 	.short	(.L_17 - .L_16)


	//   ....[0]....
.L_16:
        /*0044*/ 	.word	0x00000200


	//   ....[1]....
        /*0048*/ 	.word	0x00000230


	//----- nvinfo : EIATTR_REQNTID
	.align		4
.L_17:
        /*004c*/ 	.byte	0x04, 0x10
        /*004e*/ 	.short	(.L_19 - .L_18)
.L_18:
        /*0050*/ 	.word	0x00000080
        /*0054*/ 	.word	0x00000001
        /*0058*/ 	.word	0x00000001


	//----- nvinfo : EIATTR_CBANK_PARAM_SIZE
	.align		4
.L_19:
        /*005c*/ 	.byte	0x03, 0x19
        /*005e*/ 	.short	0x0014


	//----- nvinfo : EIATTR_PARAM_CBANK
	.align		4
        /*0060*/ 	.byte	0x04, 0x0a
        /*0062*/ 	.short	(.L_21 - .L_20)
	.align		4
.L_20:
        /*0064*/ 	.word	index@(.nv.constant0.triton_poi_fused_mean_32)
        /*0068*/ 	.short	0x0210
        /*006a*/ 	.short	0x0014


	//----- nvinfo : EIATTR_SW_WAR
	.align		4
.L_21:
        /*006c*/ 	.byte	0x04, 0x36
        /*006e*/ 	.short	(.L_23 - .L_22)
.L_22:
        /*0070*/ 	.word	0x00000008
.L_23:


//--------------------- .nv.callgraph             --------------------------
	.section	.nv.callgraph,"",@"SHT_CUDA_CALLGRAPH"
	.align	4
	.sectionentsize	8
	.align		4
        /*0000*/ 	.word	0x00000000
	.align		4
        /*0004*/ 	.word	0xffffffff
	.align		4
        /*0008*/ 	.word	0x00000000
	.align		4
        /*000c*/ 	.word	0xfffffffe
	.align		4
        /*0010*/ 	.word	0x00000000
	.align		4
        /*0014*/ 	.word	0xfffffffd
	.align		4
        /*0018*/ 	.word	0x00000000
	.align		4
        /*001c*/ 	.word	0xfffffffc


//--------------------- .text.triton_poi_fused_mean_32 --------------------------
	.section	.text.triton_poi_fused_mean_32,"ax",@progbits
	.align	128
        .global         triton_poi_fused_mean_32
        .type           triton_poi_fused_mean_32,@function
        .size           triton_poi_fused_mean_32,(.L_x_1 - triton_poi_fused_mean_32)
        .other          triton_poi_fused_mean_32,@"STO_CUDA_ENTRY STV_DEFAULT"
triton_poi_fused_mean_32:
.text.triton_poi_fused_mean_32:
[----:B------:R-:W0:Y:S02]  /*0000*/  LDC R1, c[0x0][0x28] ;  /* 0x00000a00ff017b82 */ /* 0x000e240000000800 */
[----:B------:R-:W1:Y:S01]  /*0010*/  S2R R0, SR_TID.X ;  /* 0x0000000000007919 */ /* 0x000e620000002100 */
[----:B------:R-:W2:Y:S01]  /*0020*/  LDC.64 R2, c[0x0][0x210] ;  /* 0x00008400ff027b82 */ /* 0x000ea20000000a00 */
[----:B------:R-:W-:Y:S01]  /*0030*/  CS2R R14, SRZ ;  /* 0x00000000000e7805 */ /* 0x000fe2000001ff00 */
[----:B------:R-:W-:Y:S01]  /*0040*/  ULDC.64 UR4, c[0x0][0x208] ;  /* 0x0000820000047ab9 */ /* 0x000fe20000000a00 */
[----:B------:R-:W3:Y:S01]  /*0050*/  S2R R13, SR_CTAID.X ;  /* 0x00000000000d7919 */ /* 0x000ee20000002500 */
[----:B-1----:R-:W-:-:S04]  /*0060*/  LOP3.LUT R0, R0, 0x7f, RZ, 0xc0, !PT ;  /* 0x0000007f00007812 */ /* 0x002fc800078ec0ff */
[----:B---3--:R-:W-:-:S04]  /*0070*/  LEA R13, R13, R0, 0x7 ;  /* 0x000000000d0d7211 */ /* 0x008fc800078e38ff */
[C---:B------:R-:W-:Y:S01]  /*0080*/  ISETP.GE.AND P0, PT, R13.reuse, 0x180, PT ;  /* 0x000001800d00780c */ /* 0x040fe20003f06270 */
[----:B------:R-:W-:-:S05]  /*0090*/  IMAD.HI R0, R13, 0x2aaaaaab, RZ ;  /* 0x2aaaaaab0d007827 */ /* 0x000fca00078e02ff */
[----:B------:R-:W-:-:S04]  /*00a0*/  SHF.R.U32.HI R5, RZ, 0x1f, R0 ;  /* 0x0000001fff057819 */ /* 0x000fc80000011600 */
[----:B------:R-:W-:-:S05]  /*00b0*/  LEA.HI.SX32 R0, R0, R5, 0x1c ;  /* 0x0000000500007211 */ /* 0x000fca00078fe2ff */
[----:B------:R-:W-:-:S04]  /*00c0*/  IMAD R5, R0, -0x60, R13 ;  /* 0xffffffa000057824 */ /* 0x000fc800078e020d */
[----:B------:R-:W-:Y:S01]  /*00d0*/  IMAD R9, R0, 0x180, R5 ;  /* 0x0000018000097824 */ /* 0x000fe200078e0205 */
[----:B------:R-:W-:-:S03]  /*00e0*/  HFMA2.MMA R0, -RZ, RZ, 0, 0 ;  /* 0x00000000ff007435 */ /* 0x000fc600000001ff */
[----:B--2---:R-:W-:Y:S01]  /*00f0*/  IMAD.WIDE R4, R9, 0x4, R2 ;  /* 0x0000000409047825 */ /* 0x004fe200078e0202 */
[----:B------:R-:W-:Y:S02]  /*0100*/  IADD3 R7, R9, 0x60, RZ ;  /* 0x0000006009077810 */ /* 0x000fe40007ffe0ff */
[----:B------:R-:W-:-:S03]  /*0110*/  IADD3 R11, R9, 0xc0, RZ ;  /* 0x000000c0090b7810 */ /* 0x000fc60007ffe0ff */
[--C-:B------:R-:W-:Y:S01]  /*0120*/  IMAD.WIDE R6, R7, 0x4, R2.reuse ;  /* 0x0000000407067825 */ /* 0x100fe200078e0202 */
[----:B------:R-:W-:Y:S01]  /*0130*/  IADD3 R17, R9, 0x120, RZ ;  /* 0x0000012009117810 */ /* 0x000fe20007ffe0ff */
[----:B------:R1:W2:Y:S01]  /*0140*/  @!P0 LDG.E R0, desc[UR4][R4.64] ;  /* 0x0000000404008981 */ /* 0x0002a2000c1e1900 */
[----:B------:R-:W-:Y:S01]  /*0150*/  MOV R12, RZ ;  /* 0x000000ff000c7202 */ /* 0x000fe20000000f00 */
[--C-:B------:R-:W-:Y:S02]  /*0160*/  IMAD.WIDE R8, R11, 0x4, R2.reuse ;  /* 0x000000040b087825 */ /* 0x100fe400078e0202 */
[----:B------:R-:W2:Y:S01]  /*0170*/  @!P0 LDG.E R15, desc[UR4][R6.64] ;  /* 0x00000004060f8981 */ /* 0x000ea2000c1e1900 */
[----:B------:R-:W1:Y:S01]  /*0180*/  LDC.64 R10, c[0x0][0x218] ;  /* 0x00008600ff0a7b82 */ /* 0x000e620000000a00 */
[----:B------:R-:W-:Y:S02]  /*0190*/  IMAD.WIDE R2, R17, 0x4, R2 ;  /* 0x0000000411027825 */ /* 0x000fe400078e0202 */
[----:B------:R-:W3:Y:S04]  /*01a0*/  @!P0 LDG.E R12, desc[UR4][R8.64] ;  /* 0x00000004080c8981 */ /* 0x000ee8000c1e1900 */
[----:B------:R-:W4:Y:S01]  /*01b0*/  @!P0 LDG.E R14, desc[UR4][R2.64] ;  /* 0x00000004020e8981 */ /* 0x000f22000c1e1900 */
[----:B-1----:R-:W-:-:S04]  /*01c0*/  IMAD.WIDE R4, R13, 0x4, R10 ;  /* 0x000000040d047825 */ /* 0x002fc800078e020a */
[----:B--2---:R-:W-:-:S04]  /*01d0*/  FADD R15, R15, R0 ;  /* 0x000000000f0f7221 */ /* 0x004fc80000000000 */
[----:B---3--:R-:W-:-:S04]  /*01e0*/  FADD R15, R15, R12 ;  /* 0x0000000c0f0f7221 */ /* 0x008fc80000000000 */
[----:B----4-:R-:W-:Y:S01]  /*01f0*/  FADD R14, R15, R14 ;  /* 0x0000000e0f0e7221 */ /* 0x010fe20000000000 */
[----:B------:R-:W-:Y:S06]  /*0200*/  @P0 EXIT ;  /* 0x000000000000094d */ /* 0x000fec0003800000 */
[----:B------:R-:W-:-:S05]  /*0210*/  FMUL R3, R14, 0.25 ;  /* 0x3e8000000e037820 */ /* 0x000fca0000400000 */
[----:B------:R-:W-:Y:S01]  /*0220*/  STG.E desc[UR4][R4.64], R3 ;  /* 0x0000000304007986 */ /* 0x000fe2000c101904 */
[----:B------:R-:W-:Y:S05]  /*0230*/  EXIT ;  /* 0x000000000000794d */ /* 0x000fea0003800000 */
.L_x_0:
[----:B------:R-:W-:-:S00]  /*0240*/  BRA `(.L_x_0) ;  /* 0xfffffffc00fc7947 */ /* 0x000fc0000383ffff */
[----:B------:R-:W-:-:S00]  /*0250*/  NOP ;  /* 0x0000000000007918 */ /* 0x000fc00000000000 */
        /* <DEDUP_REMOVED lines=10> */
.L_x_1:


//--------------------- .nv.constant0.triton_poi_fused_mean_32 --------------------------
	.section	.nv.constant0.triton_poi_fused_mean_32,"a",@progbits
	.sectionflags	@""
	.align	4
.nv.constant0.triton_poi_fused_mean_32:
	.zero		548
